//
// Generated by NVIDIA NVVM Compiler
//
// Compiler Build ID: CL-36424714
// Cuda compilation tools, release 13.0, V13.0.88
// Based on NVVM 20.0.0
//

.version 9.0
.target sm_100
.address_size 64

	// .globl	patch

.visible .entry patch(
	.param .u64 .ptr .align 1 patch_param_0,
	.param .u64 .ptr .align 1 patch_param_1,
	.param .u64 .ptr .align 1 patch_param_2,
	.param .u32 patch_param_3,
	.param .u32 patch_param_4,
	.param .u32 patch_param_5,
	.param .u32 patch_param_6,
	.param .u32 patch_param_7,
	.param .u8 patch_param_8
)
{
	.reg .pred 	%p<14>;
	.reg .b16 	%rs<2>;
	.reg .b32 	%r<24>;
	.reg .b32 	%f<75>;
	.reg .b64 	%rd<21>;

	ld.param.u64 	%rd4, [patch_param_0];
	ld.param.u64 	%rd5, [patch_param_1];
	ld.param.u64 	%rd3, [patch_param_2];
	ld.param.u32 	%r12, [patch_param_3];
	ld.param.u32 	%r8, [patch_param_4];
	ld.param.u32 	%r9, [patch_param_5];
	ld.param.u32 	%r10, [patch_param_6];
	ld.param.u32 	%r11, [patch_param_7];
	ld.param.s8 	%rs1, [patch_param_8];
	cvta.to.global.u64 	%rd1, %rd5;
	cvta.to.global.u64 	%rd2, %rd4;
	mov.u32 	%r13, %tid.x;
	mov.u32 	%r14, %ntid.x;
	mov.u32 	%r15, %ctaid.x;
	mad.lo.s32 	%r1, %r14, %r15, %r13;
	mov.u32 	%r2, %ctaid.y;
	mov.u32 	%r3, %ctaid.z;
	mul.lo.s32 	%r4, %r10, %r10;
	setp.ge.s32 	%p1, %r1, %r4;
	setp.ge.s32 	%p2, %r2, %r11;
	or.pred  	%p3, %p1, %p2;
	setp.ge.s32 	%p4, %r3, %r12;
	or.pred  	%p5, %p4, %p3;
	@%p5 bra 	$L__BB0_7;
	cvta.to.global.u64 	%rd6, %rd3;
	mad.lo.s32 	%r5, %r11, %r3, %r2;
	mul.wide.u32 	%rd7, %r5, 8;
	add.s64 	%rd8, %rd6, %rd7;
	ld.global.v2.f32 	{%f7, %f8}, [%rd8];
	cvt.rzi.f32.f32 	%f1, %f8;
	setp.eq.f32 	%p6, %f8, %f1;
	mov.b32 	%r16, %f8;
	and.b32  	%r17, %r16, -2147483648;
	mov.b32 	%f9, %r17;
	sub.f32 	%f10, %f8, %f1;
	selp.f32 	%f2, %f9, %f10, %p6;
	cvt.rzi.f32.f32 	%f3, %f7;
	setp.eq.f32 	%p7, %f7, %f3;
	mov.b32 	%r18, %f7;
	and.b32  	%r19, %r18, -2147483648;
	mov.b32 	%f11, %r19;
	sub.f32 	%f12, %f7, %f3;
	selp.f32 	%f4, %f11, %f12, %p7;
	setp.lt.f32 	%p8, %f1, 0f00000000;
	@%p8 bra 	$L__BB0_7;
	cvt.rn.f32.s32 	%f5, %r9;
	cvt.rn.f32.s32 	%f6, %r10;
	add.f32 	%f13, %f1, %f6;
	setp.ge.f32 	%p9, %f13, %f5;
	setp.lt.f32 	%p10, %f3, 0f00000000;
	or.pred  	%p11, %p9, %p10;
	@%p11 bra 	$L__BB0_7;
	cvt.rn.f32.s32 	%f14, %r8;
	add.f32 	%f15, %f3, %f6;
	setp.ge.f32 	%p12, %f15, %f14;
	@%p12 bra 	$L__BB0_7;
	div.s32 	%r20, %r1, %r10;
	mul.lo.s32 	%r21, %r20, %r10;
	sub.s32 	%r22, %r1, %r21;
	cvt.rn.f32.s32 	%f16, %r22;
	add.f32 	%f17, %f1, %f16;
	cvt.rn.f32.s32 	%f18, %r20;
	add.f32 	%f19, %f3, %f18;
	mul.lo.s32 	%r23, %r8, %r3;
	cvt.rn.f32.s32 	%f20, %r23;
	add.f32 	%f21, %f19, %f20;
	fma.rn.f32 	%f22, %f21, %f5, %f17;
	cvt.rzi.s32.f32 	%r6, %f22;
	mad.lo.s32 	%r7, %r5, %r4, %r1;
	setp.eq.s16 	%p13, %rs1, 0;
	@%p13 bra 	$L__BB0_6;
	mul.wide.s32 	%rd9, %r6, 8;
	add.s64 	%rd10, %rd2, %rd9;
	ld.global.v2.f32 	{%f23, %f24}, [%rd10];
	mov.f32 	%f25, 0f3F800000;
	sub.f32 	%f26, %f25, %f2;
	mul.f32 	%f27, %f26, %f23;
	sub.f32 	%f28, %f25, %f4;
	ld.global.f32 	%f29, [%rd10+8];
	mul.f32 	%f30, %f2, %f29;
	mul.f32 	%f31, %f28, %f30;
	fma.rn.f32 	%f32, %f28, %f27, %f31;
	mul.wide.s32 	%rd11, %r9, 8;
	add.s64 	%rd12, %rd10, %rd11;
	ld.global.v2.f32 	{%f33, %f34}, [%rd12];
	mul.f32 	%f35, %f26, %f33;
	fma.rn.f32 	%f36, %f4, %f35, %f32;
	ld.global.f32 	%f37, [%rd12+8];
	mul.f32 	%f38, %f2, %f37;
	fma.rn.f32 	%f39, %f4, %f38, %f36;
	mul.wide.s32 	%rd13, %r7, 8;
	add.s64 	%rd14, %rd1, %rd13;
	mul.f32 	%f40, %f26, %f24;
	ld.global.f32 	%f41, [%rd10+12];
	mul.f32 	%f42, %f2, %f41;
	mul.f32 	%f43, %f28, %f42;
	fma.rn.f32 	%f44, %f28, %f40, %f43;
	mul.f32 	%f45, %f26, %f34;
	fma.rn.f32 	%f46, %f4, %f45, %f44;
	ld.global.f32 	%f47, [%rd12+12];
	mul.f32 	%f48, %f2, %f47;
	fma.rn.f32 	%f49, %f4, %f48, %f46;
	st.global.v2.f32 	[%rd14], {%f39, %f49};
	bra.uni 	$L__BB0_7;
$L__BB0_6:
	mul.wide.s32 	%rd15, %r7, 8;
	add.s64 	%rd16, %rd1, %rd15;
	ld.global.v2.f32 	{%f50, %f51}, [%rd16];
	mul.wide.s32 	%rd17, %r6, 8;
	add.s64 	%rd18, %rd2, %rd17;
	mov.f32 	%f52, 0f3F800000;
	sub.f32 	%f53, %f52, %f2;
	mul.f32 	%f54, %f53, %f50;
	sub.f32 	%f55, %f52, %f4;
	mul.f32 	%f56, %f55, %f54;
	atom.global.add.f32 	%f57, [%rd18], %f56;
	mul.f32 	%f58, %f53, %f51;
	mul.f32 	%f59, %f55, %f58;
	atom.global.add.f32 	%f60, [%rd18+4], %f59;
	mul.f32 	%f61, %f2, %f51;
	mul.f32 	%f62, %f55, %f61;
	atom.global.add.f32 	%f63, [%rd18+12], %f62;
	mul.f32 	%f64, %f2, %f50;
	mul.f32 	%f65, %f55, %f64;
	atom.global.add.f32 	%f66, [%rd18+8], %f65;
	mul.wide.s32 	%rd19, %r9, 8;
	add.s64 	%rd20, %rd18, %rd19;
	mul.f32 	%f67, %f4, %f54;
	atom.global.add.f32 	%f68, [%rd20], %f67;
	mul.f32 	%f69, %f4, %f58;
	atom.global.add.f32 	%f70, [%rd20+4], %f69;
	mul.f32 	%f71, %f4, %f64;
	atom.global.add.f32 	%f72, [%rd20+8], %f71;
	mul.f32 	%f73, %f4, %f61;
	atom.global.add.f32 	%f74, [%rd20+12], %f73;
$L__BB0_7:
	ret;

}


// ===== COMPILED SASS (sm_100) =====

	.target	sm_100

	.elftype	@"ET_EXEC"


//--------------------- .note.nv.tkinfo           --------------------------
	.section	.note.nv.tkinfo,"",@"SHT_NOTE"
	.sectionflags	@"SHF_NOTE_NV_TKINFO"
	.tkinfo
        /*0018*/ 	.word	0x00000002
        /*0030*/ 	.string	""
        /*0030*/ 	.string	"ptxas"
        /*0030*/ 	.string	"Cuda compilation tools, release 13.0, V13.0.88"
        /*0030*/ 	.string	"Build cuda_13.0.r13.0/compiler.36424714_0"
        /*0030*/ 	.string	"-arch sm_100 -m 64 "



//--------------------- .note.nv.cuinfo           --------------------------
	.section	.note.nv.cuinfo,"",@"SHT_NOTE"
	.sectionflags	@"SHF_NOTE_NV_CUINFO"
        /*0018*/ 	.short	0x0002
        /*001a*/ 	.short	0x0064
        /*001c*/ 	.short	0x0082
	.zero		2


//--------------------- .nv.info                  --------------------------
	.section	.nv.info,"",@"SHT_CUDA_INFO"
	.align	4


	//----- nvinfo : EIATTR_REGCOUNT
	.align		4
        /*0000*/ 	.byte	0x04, 0x2f
        /*0002*/ 	.short	(.L_1 - .L_0)
	.align		4
.L_0:
        /*0004*/ 	.word	index@(patch)
        /*0008*/ 	.word	0x00000018


	//----- nvinfo : EIATTR_FRAME_SIZE
	.align		4
.L_1:
        /*000c*/ 	.byte	0x04, 0x11
        /*000e*/ 	.short	(.L_3 - .L_2)
	.align		4
.L_2:
        /*0010*/ 	.word	index@(patch)
        /*0014*/ 	.word	0x00000000


	//----- nvinfo : EIATTR_MIN_STACK_SIZE
	.align		4
.L_3:
        /*0018*/ 	.byte	0x04, 0x12
        /*001a*/ 	.short	(.L_5 - .L_4)
	.align		4
.L_4:
        /*001c*/ 	.word	index@(patch)
        /*0020*/ 	.word	0x00000000
.L_5:


//--------------------- .nv.compat                --------------------------
	.section	.nv.compat,"",@"SHT_CUDA_COMPAT_INFO"
	.align	4
        /*0000*/ 	.byte	0x02, 0x09, 0x00, 0x00, 0x02, 0x02, 0x01, 0x00, 0x02, 0x05, 0x05, 0x00, 0x03, 0x07, 0x01, 0x01
        /*0010*/ 	.byte	0x02, 0x03, 0x00, 0x00, 0x02, 0x06, 0x01, 0x00, 0x04, 0x0b, 0x08, 0x00, 0x09, 0x00, 0x00, 0x00
        /*0020*/ 	.byte	0x00, 0x00, 0x00, 0x00


//--------------------- .nv.info.patch            --------------------------
	.section	.nv.info.patch,"",@"SHT_CUDA_INFO"
	.sectionflags	@""
	.align	4


	//----- nvinfo : EIATTR_CUDA_API_VERSION
	.align		4
        /*0000*/ 	.byte	0x04, 0x37
        /*0002*/ 	.short	(.L_7 - .L_6)
.L_6:
        /*0004*/ 	.word	0x00000082


	//----- nvinfo : EIATTR_KPARAM_INFO
	.align		4
.L_7:
        /*0008*/ 	.byte	0x04, 0x17
        /*000a*/ 	.short	(.L_9 - .L_8)
.L_8:
        /*000c*/ 	.word	0x00000000
        /*0010*/ 	.short	0x0008
        /*0012*/ 	.short	0x002c
        /*0014*/ 	.byte	0x00, 0xf0, 0x05, 0x00


	//----- nvinfo : EIATTR_KPARAM_INFO
	.align		4
.L_9:
        /*0018*/ 	.byte	0x04, 0x17
        /*001a*/ 	.short	(.L_11 - .L_10)
.L_10:
        /*001c*/ 	.word	0x00000000
        /*0020*/ 	.short	0x0007
        /*0022*/ 	.short	0x0028
        /*0024*/ 	.byte	0x00, 0xf0, 0x11, 0x00


	//----- nvinfo : EIATTR_KPARAM_INFO
	.align		4
.L_11:
        /*0028*/ 	.byte	0x04, 0x17
        /*002a*/ 	.short	(.L_13 - .L_12)
.L_12:
        /*002c*/ 	.word	0x00000000
        /*0030*/ 	.short	0x0006
        /*0032*/ 	.short	0x0024
        /*0034*/ 	.byte	0x00, 0xf0, 0x11, 0x00


	//----- nvinfo : EIATTR_KPARAM_INFO
	.align		4
.L_13:
        /*0038*/ 	.byte	0x04, 0x17
        /*003a*/ 	.short	(.L_15 - .L_14)
.L_14:
        /*003c*/ 	.word	0x00000000
        /*0040*/ 	.short	0x0005
        /*0042*/ 	.short	0x0020
        /*0044*/ 	.byte	0x00, 0xf0, 0x11, 0x00


	//----- nvinfo : EIATTR_KPARAM_INFO
	.align		4
.L_15:
        /*0048*/ 	.byte	0x04, 0x17
        /*004a*/ 	.short	(.L_17 - .L_16)
.L_16:
        /*004c*/ 	.word	0x00000000
        /*0050*/ 	.short	0x0004
        /*0052*/ 	.short	0x001c
        /*0054*/ 	.byte	0x00, 0xf0, 0x11, 0x00


	//----- nvinfo : EIATTR_KPARAM_INFO
	.align		4
.L_17:
        /*0058*/ 	.byte	0x04, 0x17
        /*005a*/ 	.short	(.L_19 - .L_18)
.L_18:
        /*005c*/ 	.word	0x00000000
        /*0060*/ 	.short	0x0003
        /*0062*/ 	.short	0x0018
        /*0064*/ 	.byte	0x00, 0xf0, 0x11, 0x00


	//----- nvinfo : EIATTR_KPARAM_INFO
	.align		4
.L_19:
        /*0068*/ 	.byte	0x04, 0x17
        /*006a*/ 	.short	(.L_21 - .L_20)
.L_20:
        /*006c*/ 	.word	0x00000000
        /*0070*/ 	.short	0x0002
        /*0072*/ 	.short	0x0010
        /*0074*/ 	.byte	0x00, 0xf5, 0x21, 0x00


	//----- nvinfo : EIATTR_KPARAM_INFO
	.align		4
.L_21:
        /*0078*/ 	.byte	0x04, 0x17
        /*007a*/ 	.short	(.L_23 - .L_22)
.L_22:
        /*007c*/ 	.word	0x00000000
        /*0080*/ 	.short	0x0001
        /*0082*/ 	.short	0x0008
        /*0084*/ 	.byte	0x00, 0xf5, 0x21, 0x00


	//----- nvinfo : EIATTR_KPARAM_INFO
	.align		4
.L_23:
        /*0088*/ 	.byte	0x04, 0x17
        /*008a*/ 	.short	(.L_25 - .L_24)
.L_24:
        /*008c*/ 	.word	0x00000000
        /*0090*/ 	.short	0x0000
        /*0092*/ 	.short	0x0000
        /*0094*/ 	.byte	0x00, 0xf5, 0x21, 0x00


	//----- nvinfo : EIATTR_SPARSE_MMA_MASK
	.align		4
.L_25:
        /*0098*/ 	.byte	0x03, 0x50
        /*009a*/ 	.short	0x0000


	//----- nvinfo : EIATTR_MAXREG_COUNT
	.align		4
        /*009c*/ 	.byte	0x03, 0x1b
        /*009e*/ 	.short	0x00ff


	//----- nvinfo : EIATTR_MERCURY_ISA_VERSION
	.align		4
        /*00a0*/ 	.byte	0x03, 0x5f
        /*00a2*/ 	.short	0x0101


	//----- nvinfo : EIATTR_VRC_CTA_INIT_COUNT
	.align		4
        /*00a4*/ 	.byte	0x02, 0x4a
	.zero		1
	.zero		1


	//----- nvinfo : EIATTR_EXIT_INSTR_OFFSETS
	.align		4
        /*00a8*/ 	.byte	0x04, 0x1c
        /*00aa*/ 	.short	(.L_27 - .L_26)


	//   ....[0]....
.L_26:
        /*00ac*/ 	.word	0x000000e0


	//   ....[1]....
        /*00b0*/ 	.word	0x00000160


	//   ....[2]....
        /*00b4*/ 	.word	0x000001e0


	//   ....[3]....
        /*00b8*/ 	.word	0x00000230


	//   ....[4]....
        /*00bc*/ 	.word	0x000006d0


	//   ....[5]....
        /*00c0*/ 	.word	0x000008a0


	//----- nvinfo : EIATTR_CBANK_PARAM_SIZE
	.align		4
.L_27:
        /*00c4*/ 	.byte	0x03, 0x19
        /*00c6*/ 	.short	0x002d


	//----- nvinfo : EIATTR_PARAM_CBANK
	.align		4
        /*00c8*/ 	.byte	0x04, 0x0a
        /*00ca*/ 	.short	(.L_29 - .L_28)
	.align		4
.L_28:
        /*00cc*/ 	.word	index@(.nv.constant0.patch)
        /*00d0*/ 	.short	0x0380
        /*00d2*/ 	.short	0x002d


	//----- nvinfo : EIATTR_SW_WAR
	.align		4
.L_29:
        /*00d4*/ 	.byte	0x04, 0x36
        /*00d6*/ 	.short	(.L_31 - .L_30)
.L_30:
        /*00d8*/ 	.word	0x00000008
.L_31:


//--------------------- .nv.callgraph             --------------------------
	.section	.nv.callgraph,"",@"SHT_CUDA_CALLGRAPH"
	.align	4
	.sectionentsize	8
	.align		4
        /*0000*/ 	.word	0x00000000
	.align		4
        /*0004*/ 	.word	0xffffffff
	.align		4
        /*0008*/ 	.word	0x00000000
	.align		4
        /*000c*/ 	.word	0xfffffffe
	.align		4
        /*0010*/ 	.word	0x00000000
	.align		4
        /*0014*/ 	.word	0xfffffffd
	.align		4
        /*0018*/ 	.word	0x00000000
	.align		4
        /*001c*/ 	.word	0xfffffffc


//--------------------- .text.patch               --------------------------
	.section	.text.patch,"ax",@progbits
	.align	128
        .global         patch
        .type           patch,@function
        .size           patch,(.L_x_2 - patch)
        .other          patch,@"STO_CUDA_ENTRY STV_DEFAULT"
patch:
.text.patch:
[----:B------:R-:W-:Y:S01]  /*0000*/  LDC R1, c[0x0][0x37c] ;  /* 0x0000df00ff017b82 */ /* 0x000fe20000000800 */
[----:B------:R-:W0:Y:S07]  /*0010*/  S2R R8, SR_TID.X ;  /* 0x0000000000087919 */ /* 0x000e2e0000002100 */
[----:B------:R-:W1:Y:S01]  /*0020*/  LDC R13, c[0x0][0x3a4] ;  /* 0x0000e900ff0d7b82 */ /* 0x000e620000000800 */
[----:B------:R-:W0:Y:S01]  /*0030*/  LDCU UR4, c[0x0][0x360] ;  /* 0x00006c00ff0477ac */ /* 0x000e220008000800 */
[----:B------:R-:W0:Y:S01]  /*0040*/  S2R R3, SR_CTAID.X ;  /* 0x0000000000037919 */ /* 0x000e220000002500 */
[----:B------:R-:W2:Y:S01]  /*0050*/  LDCU UR6, c[0x0][0x398] ;  /* 0x00007300ff0677ac */ /* 0x000ea20008000800 */
[----:B------:R-:W2:Y:S04]  /*0060*/  S2R R0, SR_CTAID.Z ;  /* 0x0000000000007919 */ /* 0x000ea80000002700 */
[----:B------:R-:W3:Y:S08]  /*0070*/  S2UR UR5, SR_CTAID.Y ;  /* 0x00000000000579c3 */ /* 0x000ef00000002600 */
[----:B------:R-:W3:Y:S01]  /*0080*/  LDC R9, c[0x0][0x3a8] ;  /* 0x0000ea00ff097b82 */ /* 0x000ee20000000800 */
[----:B-1----:R-:W-:-:S02]  /*0090*/  IMAD R7, R13, R13, RZ ;  /* 0x0000000d0d077224 */ /* 0x002fc400078e02ff */
[----:B0-----:R-:W-:Y:S01]  /*00a0*/  IMAD R8, R3, UR4, R8 ;  /* 0x0000000403087c24 */ /* 0x001fe2000f8e0208 */
[----:B---3--:R-:W-:-:S04]  /*00b0*/  ISETP.LE.AND P0, PT, R9, UR5, PT ;  /* 0x0000000509007c0c */ /* 0x008fc8000bf03270 */
[----:B------:R-:W-:-:S04]  /*00c0*/  ISETP.GE.OR P0, PT, R8, R7, P0 ;  /* 0x000000070800720c */ /* 0x000fc80000706670 */
[----:B--2---:R-:W-:-:S13]  /*00d0*/  ISETP.GE.OR P0, PT, R0, UR6, P0 ;  /* 0x0000000600007c0c */ /* 0x004fda0008706670 */
[----:B------:R-:W-:Y:S05]  /*00e0*/  @P0 EXIT ;  /* 0x000000000000094d */ /* 0x000fea0003800000 */
[----:B------:R-:W0:Y:S01]  /*00f0*/  LDC.64 R4, c[0x0][0x390] ;  /* 0x0000e400ff047b82 */ /* 0x000e220000000a00 */
[----:B------:R-:W1:Y:S01]  /*0100*/  LDCU.64 UR6, c[0x0][0x358] ;  /* 0x00006b00ff0677ac */ /* 0x000e620008000a00 */
[----:B------:R-:W-:-:S04]  /*0110*/  IMAD R6, R0, R9, UR5 ;  /* 0x0000000500067e24 */ /* 0x000fc8000f8e0209 */
[----:B0-----:R-:W-:-:S06]  /*0120*/  IMAD.WIDE.U32 R4, R6, 0x8, R4 ;  /* 0x0000000806047825 */ /* 0x001fcc00078e0004 */
[----:B-1----:R-:W2:Y:S02]  /*0130*/  LDG.E.64 R4, desc[UR6][R4.64] ;  /* 0x0000000604047981 */ /* 0x002ea4000c1e1b00 */
[----:B--2---:R-:W0:Y:S02]  /*0140*/  FRND.TRUNC R10, R5 ;  /* 0x00000005000a7307 */ /* 0x004e24000020d000 */
[----:B0-----:R-:W-:-:S13]  /*0150*/  FSETP.GEU.AND P0, PT, R10, RZ, PT ;  /* 0x000000ff0a00720b */ /* 0x001fda0003f0e000 */
[----:B------:R-:W-:Y:S05]  /*0160*/  @!P0 EXIT ;  /* 0x000000000000894d */ /* 0x000fea0003800000 */
[----:B------:R-:W0:Y:S01]  /*0170*/  LDC R3, c[0x0][0x3a0] ;  /* 0x0000e800ff037b82 */ /* 0x000e220000000800 */
[----:B------:R-:W1:Y:S01]  /*0180*/  FRND.TRUNC R11, R4 ;  /* 0x00000004000b7307 */ /* 0x000e62000020d000 */
[----:B------:R-:W-:-:S05]  /*0190*/  I2FP.F32.S32 R2, R13 ;  /* 0x0000000d00027245 */ /* 0x000fca0000201400 */
[----:B------:R-:W-:Y:S01]  /*01a0*/  FADD R12, R10, R2 ;  /* 0x000000020a0c7221 */ /* 0x000fe20000000000 */
[----:B-1----:R-:W-:Y:S02]  /*01b0*/  FSETP.GEU.AND P0, PT, R11, RZ, PT ;  /* 0x000000ff0b00720b */ /* 0x002fe40003f0e000 */
[----:B0-----:R-:W-:-:S04]  /*01c0*/  I2FP.F32.S32 R9, R3 ;  /* 0x0000000300097245 */ /* 0x001fc80000201400 */
[----:B------:R-:W-:-:S13]  /*01d0*/  FSETP.GE.OR P0, PT, R12, R9, !P0 ;  /* 0x000000090c00720b */ /* 0x000fda0004706400 */
[----:B------:R-:W-:Y:S05]  /*01e0*/  @P0 EXIT ;  /* 0x000000000000094d */ /* 0x000fea0003800000 */
[----:B------:R-:W0:Y:S01]  /*01f0*/  LDCU UR5, c[0x0][0x39c] ;  /* 0x00007380ff0577ac */ /* 0x000e220008000800 */
[----:B------:R-:W-:Y:S01]  /*0200*/  FADD R15, R11, R2 ;  /* 0x000000020b0f7221 */ /* 0x000fe20000000000 */
[----:B0-----:R-:W-:-:S04]  /*0210*/  I2FP.F32.S32 R2, UR5 ;  /* 0x0000000500027c45 */ /* 0x001fc80008201400 */
[----:B------:R-:W-:-:S13]  /*0220*/  FSETP.GE.AND P0, PT, R15, R2, PT ;  /* 0x000000020f00720b */ /* 0x000fda0003f06000 */
[----:B------:R-:W-:Y:S05]  /*0230*/  @P0 EXIT ;  /* 0x000000000000094d */ /* 0x000fea0003800000 */
[----:B------:R-:W-:Y:S01]  /*0240*/  IABS R17, R13 ;  /* 0x0000000d00117213 */ /* 0x000fe20000000000 */
[----:B------:R-:W0:Y:S03]  /*0250*/  LDCU.U8 UR4, c[0x0][0x3ac] ;  /* 0x00007580ff0477ac */ /* 0x000e260008000000 */
[----:B------:R-:W1:Y:S08]  /*0260*/  I2F.RP R2, R17 ;  /* 0x0000001100027306 */ /* 0x000e700000209400 */
[----:B-1----:R-:W1:Y:S01]  /*0270*/  MUFU.RCP R2, R2 ;  /* 0x0000000200027308 */ /* 0x002e620000001000 */
[----:B0-----:R-:W-:-:S04]  /*0280*/  UPRMT UR4, UR4, 0x8880, URZ ;  /* 0x0000888004047896 */ /* 0x001fc800080000ff */
[----:B------:R-:W-:Y:S01]  /*0290*/  UISETP.NE.AND UP0, UPT, UR4, URZ, UPT ;  /* 0x000000ff0400728c */ /* 0x000fe2000bf05270 */
[----:B-1----:R-:W-:-:S04]  /*02a0*/  IADD3 R14, PT, PT, R2, 0xffffffe, RZ ;  /* 0x0ffffffe020e7810 */ /* 0x002fc80007ffe0ff */
[----:B------:R0:W1:Y:S02]  /*02b0*/  F2I.FTZ.U32.TRUNC.NTZ R15, R14 ;  /* 0x0000000e000f7305 */ /* 0x000064000021f000 */
[----:B0-----:R-:W-:Y:S01]  /*02c0*/  HFMA2 R14, -RZ, RZ, 0, 0 ;  /* 0x00000000ff0e7431 */ /* 0x001fe200000001ff */
[----:B-1----:R-:W-:-:S05]  /*02d0*/  IADD3 R12, PT, PT, RZ, -R15, RZ ;  /* 0x8000000fff0c7210 */ /* 0x002fca0007ffe0ff */
[----:B------:R-:W-:Y:S01]  /*02e0*/  IMAD R19, R12, R17, RZ ;  /* 0x000000110c137224 */ /* 0x000fe200078e02ff */
[----:B------:R-:W-:-:S03]  /*02f0*/  IABS R12, R8 ;  /* 0x00000008000c7213 */ /* 0x000fc60000000000 */
[----:B------:R-:W-:-:S06]  /*0300*/  IMAD.HI.U32 R15, R15, R19, R14 ;  /* 0x000000130f0f7227 */ /* 0x000fcc00078e000e */
[----:B------:R-:W-:-:S05]  /*0310*/  IMAD.HI.U32 R15, R15, R12, RZ ;  /* 0x0000000c0f0f7227 */ /* 0x000fca00078e00ff */
[----:B------:R-:W-:-:S05]  /*0320*/  IADD3 R2, PT, PT, -R15, RZ, RZ ;  /* 0x000000ff0f027210 */ /* 0x000fca0007ffe1ff */
[----:B------:R-:W-:-:S05]  /*0330*/  IMAD R2, R17, R2, R12 ;  /* 0x0000000211027224 */ /* 0x000fca00078e020c */
[----:B------:R-:W-:-:S13]  /*0340*/  ISETP.GT.U32.AND P2, PT, R17, R2, PT ;  /* 0x000000021100720c */ /* 0x000fda0003f44070 */
[-C--:B------:R-:W-:Y:S02]  /*0350*/  @!P2 IADD3 R2, PT, PT, R2, -R17.reuse, RZ ;  /* 0x800000110202a210 */ /* 0x080fe40007ffe0ff */
[----:B------:R-:W-:Y:S02]  /*0360*/  @!P2 IADD3 R15, PT, PT, R15, 0x1, RZ ;  /* 0x000000010f0fa810 */ /* 0x000fe40007ffe0ff */
[----:B------:R-:W-:Y:S02]  /*0370*/  ISETP.GE.U32.AND P0, PT, R2, R17, PT ;  /* 0x000000110200720c */ /* 0x000fe40003f06070 */
[----:B------:R-:W-:Y:S02]  /*0380*/  LOP3.LUT R2, R8, R13, RZ, 0x3c, !PT ;  /* 0x0000000d08027212 */ /* 0x000fe400078e3cff */
[----:B------:R-:W-:Y:S02]  /*0390*/  ISETP.NE.AND P2, PT, R13, RZ, PT ;  /* 0x000000ff0d00720c */ /* 0x000fe40003f45270 */
[----:B------:R-:W-:Y:S01]  /*03a0*/  ISETP.GE.AND P1, PT, R2, RZ, PT ;  /* 0x000000ff0200720c */ /* 0x000fe20003f26270 */
[----:B------:R-:W-:-:S06]  /*03b0*/  IMAD R2, R0, UR5, RZ ;  /* 0x0000000500027c24 */ /* 0x000fcc000f8e02ff */
[----:B------:R-:W-:Y:S02]  /*03c0*/  @P0 IADD3 R15, PT, PT, R15, 0x1, RZ ;  /* 0x000000010f0f0810 */ /* 0x000fe40007ffe0ff */
[----:B------:R-:W-:-:S04]  /*03d0*/  FSETP.NEU.AND P0, PT, R5, R10, PT ;  /* 0x0000000a0500720b */ /* 0x000fc80003f0d000 */
[----:B------:R-:W-:Y:S02]  /*03e0*/  @!P1 IADD3 R15, PT, PT, -R15, RZ, RZ ;  /* 0x000000ff0f0f9210 */ /* 0x000fe40007ffe1ff */
[----:B------:R-:W-:Y:S02]  /*03f0*/  @!P2 LOP3.LUT R15, RZ, R13, RZ, 0x33, !PT ;  /* 0x0000000dff0fa212 */ /* 0x000fe400078e33ff */
[----:B------:R-:W-:Y:S02]  /*0400*/  FSETP.NEU.AND P1, PT, R4, R11, PT ;  /* 0x0000000b0400720b */ /* 0x000fe40003f2d000 */
[----:B------:R-:W-:Y:S02]  /*0410*/  IADD3 R12, PT, PT, -R15, RZ, RZ ;  /* 0x000000ff0f0c7210 */ /* 0x000fe40007ffe1ff */
[----:B------:R-:W-:Y:S02]  /*0420*/  I2FP.F32.S32 R0, R15 ;  /* 0x0000000f00007245 */ /* 0x000fe40000201400 */
[----:B------:R-:W-:Y:S01]  /*0430*/  I2FP.F32.S32 R15, R2 ;  /* 0x00000002000f7245 */ /* 0x000fe20000201400 */
[----:B------:R-:W-:Y:S01]  /*0440*/  IMAD R13, R13, R12, R8 ;  /* 0x0000000c0d0d7224 */ /* 0x000fe200078e0208 */
[----:B------:R-:W-:Y:S01]  /*0450*/  LOP3.LUT R2, R5, 0x80000000, RZ, 0xc0, !PT ;  /* 0x8000000005027812 */ /* 0x000fe200078ec0ff */
[----:B------:R-:W-:Y:S01]  /*0460*/  FADD R0, R11, R0 ;  /* 0x000000000b007221 */ /* 0x000fe20000000000 */
[----:B------:R-:W-:-:S02]  /*0470*/  @P0 FADD R2, R5, -R10 ;  /* 0x8000000a05020221 */ /* 0x000fc40000000000 */
[----:B------:R-:W-:Y:S01]  /*0480*/  I2FP.F32.S32 R13, R13 ;  /* 0x0000000d000d7245 */ /* 0x000fe20000201400 */
[----:B------:R-:W-:Y:S01]  /*0490*/  FADD R15, R0, R15 ;  /* 0x0000000f000f7221 */ /* 0x000fe20000000000 */
[C---:B------:R-:W-:Y:S01]  /*04a0*/  LOP3.LUT R0, R4.reuse, 0x80000000, RZ, 0xc0, !PT ;  /* 0x8000000004007812 */ /* 0x040fe200078ec0ff */
[----:B------:R-:W-:Y:S02]  /*04b0*/  @P1 FADD R0, R4, -R11 ;  /* 0x8000000b04001221 */ /* 0x000fe40000000000 */
[----:B------:R-:W-:Y:S01]  /*04c0*/  FADD R12, R10, R13 ;  /* 0x0000000d0a0c7221 */ /* 0x000fe20000000000 */
[----:B------:R-:W-:-:S03]  /*04d0*/  IMAD R13, R7, R6, R8 ;  /* 0x00000006070d7224 */ /* 0x000fc600078e0208 */
[----:B------:R-:W-:-:S04]  /*04e0*/  FFMA R12, R9, R15, R12 ;  /* 0x0000000f090c7223 */ /* 0x000fc8000000000c */
[----:B------:R0:W1:Y:S01]  /*04f0*/  F2I.TRUNC.NTZ R11, R12 ;  /* 0x0000000c000b7305 */ /* 0x000062000020f100 */
[----:B------:R-:W-:Y:S05]  /*0500*/  BRA.U !UP0, `(.L_x_0) ;  /* 0x0000000108747547 */ /* 0x000fea000b800000 */
[----:B------:R-:W1:Y:S08]  /*0510*/  LDC.64 R14, c[0x0][0x380] ;  /* 0x0000e000ff0e7b82 */ /* 0x000e700000000a00 */
[----:B------:R-:W2:Y:S01]  /*0520*/  LDC.64 R8, c[0x0][0x388] ;  /* 0x0000e200ff087b82 */ /* 0x000ea20000000a00 */
[----:B-1----:R-:W-:-:S05]  /*0530*/  IMAD.WIDE R14, R11, 0x8, R14 ;  /* 0x000000080b0e7825 */ /* 0x002fca00078e020e */
[----:B------:R-:W3:Y:S01]  /*0540*/  LDG.E.64 R20, desc[UR6][R14.64+0x8] ;  /* 0x000008060e147981 */ /* 0x000ee2000c1e1b00 */
[----:B------:R-:W-:-:S03]  /*0550*/  IMAD.WIDE R16, R3, 0x8, R14 ;  /* 0x0000000803107825 */ /* 0x000fc600078e020e */
[----:B------:R-:W0:Y:S04]  /*0560*/  LDG.E.64 R4, desc[UR6][R14.64] ;  /* 0x000000060e047981 */ /* 0x000e28000c1e1b00 */
[----:B------:R-:W4:Y:S04]  /*0570*/  LDG.E.64 R6, desc[UR6][R16.64] ;  /* 0x0000000610067981 */ /* 0x000f28000c1e1b00 */
[----:B------:R-:W5:Y:S01]  /*0580*/  LDG.E.64 R10, desc[UR6][R16.64+0x8] ;  /* 0x00000806100a7981 */ /* 0x000f62000c1e1b00 */
[----:B------:R-:W-:Y:S01]  /*0590*/  FADD R3, -R2, 1 ;  /* 0x3f80000002037421 */ /* 0x000fe20000000100 */
[----:B------:R-:W-:Y:S01]  /*05a0*/  FADD R19, -R0, 1 ;  /* 0x3f80000000137421 */ /* 0x000fe20000000100 */
[----:B--2---:R-:W-:-:S04]  /*05b0*/  IMAD.WIDE R8, R13, 0x8, R8 ;  /* 0x000000080d087825 */ /* 0x004fc800078e0208 */
[C---:B---3--:R-:W-:Y:S01]  /*05c0*/  FMUL R20, R2.reuse, R20 ;  /* 0x0000001402147220 */ /* 0x048fe20000400000 */
[----:B------:R-:W-:Y:S01]  /*05d0*/  FMUL R18, R2, R21 ;  /* 0x0000001502127220 */ /* 0x000fe20000400000 */
[-C--:B0-----:R-:W-:Y:S01]  /*05e0*/  FMUL R12, R5, R3.reuse ;  /* 0x00000003050c7220 */ /* 0x081fe20000400000 */
[----:B------:R-:W-:Y:S01]  /*05f0*/  FMUL R4, R4, R3 ;  /* 0x0000000304047220 */ /* 0x000fe20000400000 */
[C---:B------:R-:W-:Y:S01]  /*0600*/  FMUL R5, R19.reuse, R20 ;  /* 0x0000001413057220 */ /* 0x040fe20000400000 */
[----:B------:R-:W-:Y:S01]  /*0610*/  FMUL R18, R19, R18 ;  /* 0x0000001213127220 */ /* 0x000fe20000400000 */
[----:B----4-:R-:W-:Y:S02]  /*0620*/  FMUL R6, R3, R6 ;  /* 0x0000000603067220 */ /* 0x010fe40000400000 */
[----:B------:R-:W-:Y:S01]  /*0630*/  FFMA R5, R4, R19, R5 ;  /* 0x0000001304057223 */ /* 0x000fe20000000005 */
[----:B------:R-:W-:Y:S01]  /*0640*/  FFMA R19, R19, R12, R18 ;  /* 0x0000000c13137223 */ /* 0x000fe20000000012 */
[----:B------:R-:W-:Y:S01]  /*0650*/  FMUL R4, R3, R7 ;  /* 0x0000000703047220 */ /* 0x000fe20000400000 */
[----:B-----5:R-:W-:Y:S01]  /*0660*/  FMUL R10, R2, R10 ;  /* 0x0000000a020a7220 */ /* 0x020fe20000400000 */
[----:B------:R-:W-:Y:S01]  /*0670*/  FFMA R5, R0, R6, R5 ;  /* 0x0000000600057223 */ /* 0x000fe20000000005 */
[----:B------:R-:W-:Y:S01]  /*0680*/  FMUL R2, R2, R11 ;  /* 0x0000000b02027220 */ /* 0x000fe20000400000 */
[----:B------:R-:W-:-:S02]  /*0690*/  FFMA R19, R0, R4, R19 ;  /* 0x0000000400137223 */ /* 0x000fc40000000013 */
[C---:B------:R-:W-:Y:S02]  /*06a0*/  FFMA R10, R0.reuse, R10, R5 ;  /* 0x0000000a000a7223 */ /* 0x040fe40000000005 */
[----:B------:R-:W-:-:S05]  /*06b0*/  FFMA R11, R0, R2, R19 ;  /* 0x00000002000b7223 */ /* 0x000fca0000000013 */
[----:B------:R-:W-:Y:S01]  /*06c0*/  STG.E.64 desc[UR6][R8.64], R10 ;  /* 0x0000000a08007986 */ /* 0x000fe2000c101b06 */
[----:B------:R-:W-:Y:S05]  /*06d0*/  EXIT ;  /* 0x000000000000794d */ /* 0x000fea0003800000 */
.L_x_0:
[----:B------:R-:W2:Y:S02]  /*06e0*/  LDC.64 R4, c[0x0][0x388] ;  /* 0x0000e200ff047b82 */ /* 0x000ea40000000a00 */
[----:B--2---:R-:W-:-:S06]  /*06f0*/  IMAD.WIDE R6, R13, 0x8, R4 ;  /* 0x000000080d067825 */ /* 0x004fcc00078e0204 */
[----:B------:R-:W1:Y:S01]  /*0700*/  LDC.64 R4, c[0x0][0x380] ;  /* 0x0000e000ff047b82 */ /* 0x000e620000000a00 */
[----:B------:R-:W2:Y:S01]  /*0710*/  LDG.E.64 R6, desc[UR6][R6.64] ;  /* 0x0000000606067981 */ /* 0x000ea2000c1e1b00 */
[----:B------:R-:W-:Y:S01]  /*0720*/  FADD R13, -R2, 1 ;  /* 0x3f800000020d7421 */ /* 0x000fe20000000100 */
[----:B------:R-:W-:Y:S01]  /*0730*/  FADD R8, -R0, 1 ;  /* 0x3f80000000087421 */ /* 0x000fe20000000100 */
[----:B-1----:R-:W-:-:S04]  /*0740*/  IMAD.WIDE R4, R11, 0x8, R4 ;  /* 0x000000080b047825 */ /* 0x002fc800078e0204 */
[CC--:B--2---:R-:W-:Y:S01]  /*0750*/  FMUL R9, R13.reuse, R6.reuse ;  /* 0x000000060d097220 */ /* 0x0c4fe20000400000 */
[-C--:B------:R-:W-:Y:S01]  /*0760*/  FMUL R13, R13, R7.reuse ;  /* 0x000000070d0d7220 */ /* 0x080fe20000400000 */
[C---:B------:R-:W-:Y:S01]  /*0770*/  FMUL R15, R2.reuse, R7 ;  /* 0x00000007020f7220 */ /* 0x040fe20000400000 */
[----:B------:R-:W-:Y:S01]  /*0780*/  FMUL R17, R2, R6 ;  /* 0x0000000602117220 */ /* 0x000fe20000400000 */
[-C--:B------:R-:W-:Y:S01]  /*0790*/  FMUL R11, R8, R9.reuse ;  /* 0x00000009080b7220 */ /* 0x080fe20000400000 */
[----:B------:R-:W-:Y:S01]  /*07a0*/  FMUL R19, R0, R9 ;  /* 0x0000000900137220 */ /* 0x000fe20000400000 */
[-C--:B------:R-:W-:Y:S01]  /*07b0*/  FMUL R7, R8, R13.reuse ;  /* 0x0000000d08077220 */ /* 0x080fe20000400000 */
[----:B------:R-:W-:Y:S01]  /*07c0*/  FMUL R21, R0, R13 ;  /* 0x0000000d00157220 */ /* 0x000fe20000400000 */
[C---:B------:R-:W-:Y:S01]  /*07d0*/  FMUL R9, R8.reuse, R15 ;  /* 0x0000000f08097220 */ /* 0x040fe20000400000 */
[-C--:B------:R-:W-:Y:S01]  /*07e0*/  FMUL R13, R8, R17.reuse ;  /* 0x00000011080d7220 */ /* 0x080fe20000400000 */
[----:B------:R-:W-:Y:S01]  /*07f0*/  IMAD.WIDE R2, R3, 0x8, R4 ;  /* 0x0000000803027825 */ /* 0x000fe200078e0204 */
[----:B------:R-:W-:Y:S03]  /*0800*/  REDG.E.ADD.F32.FTZ.RN.STRONG.GPU desc[UR6][R4.64], R11 ;  /* 0x0000000b040079a6 */ /* 0x000fe6000c12f306 */
[C---:B------:R-:W-:Y:S01]  /*0810*/  FMUL R17, R0.reuse, R17 ;  /* 0x0000001100117220 */ /* 0x040fe20000400000 */
[----:B------:R-:W-:Y:S01]  /*0820*/  FMUL R15, R0, R15 ;  /* 0x0000000f000f7220 */ /* 0x000fe20000400000 */
[----:B------:R-:W-:Y:S04]  /*0830*/  REDG.E.ADD.F32.FTZ.RN.STRONG.GPU desc[UR6][R4.64+0x4], R7 ;  /* 0x00000407040079a6 */ /* 0x000fe8000c12f306 */
[----:B------:R-:W-:Y:S04]  /*0840*/  REDG.E.ADD.F32.FTZ.RN.STRONG.GPU desc[UR6][R4.64+0xc], R9 ;  /* 0x00000c09040079a6 */ /* 0x000fe8000c12f306 */
[----:B------:R-:W-:Y:S04]  /*0850*/  REDG.E.ADD.F32.FTZ.RN.STRONG.GPU desc[UR6][R4.64+0x8], R13 ;  /* 0x0000080d040079a6 */ /* 0x000fe8000c12f306 */
[----:B------:R-:W-:Y:S04]  /*0860*/  REDG.E.ADD.F32.FTZ.RN.STRONG.GPU desc[UR6][R2.64], R19 ;  /* 0x00000013020079a6 */ /* 0x000fe8000c12f306 */
[----:B------:R-:W-:Y:S04]  /*0870*/  REDG.E.ADD.F32.FTZ.RN.STRONG.GPU desc[UR6][R2.64+0x4], R21 ;  /* 0x00000415020079a6 */ /* 0x000fe8000c12f306 */
[----:B------:R-:W-:Y:S04]  /*0880*/  REDG.E.ADD.F32.FTZ.RN.STRONG.GPU desc[UR6][R2.64+0x8], R17 ;  /* 0x00000811020079a6 */ /* 0x000fe8000c12f306 */
[----:B------:R-:W-:Y:S01]  /*0890*/  REDG.E.ADD.F32.FTZ.RN.STRONG.GPU desc[UR6][R2.64+0xc], R15 ;  /* 0x00000c0f020079a6 */ /* 0x000fe2000c12f306 */
[----:B------:R-:W-:Y:S05]  /*08a0*/  EXIT ;  /* 0x000000000000794d */ /* 0x000fea0003800000 */
.L_x_1:
[----:B------:R-:W-:-:S00]  /*08b0*/  BRA `(.L_x_1) ;  /* 0xfffffffc00fc7947 */ /* 0x000fc0000383ffff */
[----:B------:R-:W-:-:S00]  /*08c0*/  NOP ;  /* 0x0000000000007918 */ /* 0x000fc00000000000 */
        /* <DEDUP_REMOVED lines=11> */
.L_x_2:


//--------------------- .nv.shared.reserved.0     --------------------------
	.section	.nv.shared.reserved.0,"aw",@nobits
	.weak		__nv_reservedSMEM_offset_0_alias
	.size		__nv_reservedSMEM_offset_0_alias, 0, 64
	.other		__nv_reservedSMEM_offset_0_alias,@"STO_CUDA_RESERVED_SHARED STV_DEFAULT"
__nv_reservedSMEM_offset_0_alias:
	.zero		0
	.zero		64


//--------------------- .nv.constant0.patch       --------------------------
	.section	.nv.constant0.patch,"a",@progbits
	.sectionflags	@""
	.align	4
.nv.constant0.patch:
	.zero		941


//--------------------- SYMBOLS --------------------------

	.type		.nv.reservedSmem.offset0,@object
	.size		.nv.reservedSmem.offset0,0x4
